//
// Generated by NVIDIA NVVM Compiler
//
// Compiler Build ID: CL-36424714
// Cuda compilation tools, release 13.0, V13.0.88
// Based on NVVM 20.0.0
//

.version 9.0
.target sm_100
.address_size 64

	// .globl	_Z11stream_testPiS_i

.visible .entry _Z11stream_testPiS_i(
	.param .u64 .ptr .align 1 _Z11stream_testPiS_i_param_0,
	.param .u64 .ptr .align 1 _Z11stream_testPiS_i_param_1,
	.param .u32 _Z11stream_testPiS_i_param_2
)
{
	.reg .pred 	%p<2>;
	.reg .b32 	%r<87>;
	.reg .b64 	%rd<8>;

	ld.param.u64 	%rd1, [_Z11stream_testPiS_i_param_0];
	ld.param.u64 	%rd2, [_Z11stream_testPiS_i_param_1];
	ld.param.u32 	%r2, [_Z11stream_testPiS_i_param_2];
	mov.u32 	%r3, %ntid.x;
	mov.u32 	%r4, %ctaid.x;
	mov.u32 	%r5, %tid.x;
	mad.lo.s32 	%r1, %r3, %r4, %r5;
	setp.ge.s32 	%p1, %r1, %r2;
	@%p1 bra 	$L__BB0_2;
	cvta.to.global.u64 	%rd3, %rd1;
	cvta.to.global.u64 	%rd4, %rd2;
	mul.wide.s32 	%rd5, %r1, 4;
	add.s64 	%rd6, %rd3, %rd5;
	add.s64 	%rd7, %rd4, %rd5;
	mul.hi.s32 	%r6, %r1, 1717986919;
	shr.u32 	%r7, %r6, 31;
	shr.s32 	%r8, %r6, 2;
	add.s32 	%r9, %r8, %r7;
	mul.lo.s32 	%r10, %r9, 10;
	sub.s32 	%r11, %r1, %r10;
	ld.global.u32 	%r12, [%rd6];
	add.s32 	%r13, %r12, -1;
	mad.lo.s32 	%r14, %r13, %r11, %r12;
	st.global.u32 	[%rd7], %r14;
	ld.global.u32 	%r15, [%rd6];
	add.s32 	%r16, %r15, -1;
	mad.lo.s32 	%r17, %r16, %r11, %r15;
	st.global.u32 	[%rd7], %r17;
	ld.global.u32 	%r18, [%rd6];
	add.s32 	%r19, %r18, -1;
	mad.lo.s32 	%r20, %r19, %r11, %r18;
	st.global.u32 	[%rd7], %r20;
	ld.global.u32 	%r21, [%rd6];
	add.s32 	%r22, %r21, -1;
	mad.lo.s32 	%r23, %r22, %r11, %r21;
	st.global.u32 	[%rd7], %r23;
	ld.global.u32 	%r24, [%rd6];
	add.s32 	%r25, %r24, -1;
	mad.lo.s32 	%r26, %r25, %r11, %r24;
	st.global.u32 	[%rd7], %r26;
	ld.global.u32 	%r27, [%rd6];
	add.s32 	%r28, %r27, -1;
	mad.lo.s32 	%r29, %r28, %r11, %r27;
	st.global.u32 	[%rd7], %r29;
	ld.global.u32 	%r30, [%rd6];
	add.s32 	%r31, %r30, -1;
	mad.lo.s32 	%r32, %r31, %r11, %r30;
	st.global.u32 	[%rd7], %r32;
	ld.global.u32 	%r33, [%rd6];
	add.s32 	%r34, %r33, -1;
	mad.lo.s32 	%r35, %r34, %r11, %r33;
	st.global.u32 	[%rd7], %r35;
	ld.global.u32 	%r36, [%rd6];
	add.s32 	%r37, %r36, -1;
	mad.lo.s32 	%r38, %r37, %r11, %r36;
	st.global.u32 	[%rd7], %r38;
	ld.global.u32 	%r39, [%rd6];
	add.s32 	%r40, %r39, -1;
	mad.lo.s32 	%r41, %r40, %r11, %r39;
	st.global.u32 	[%rd7], %r41;
	ld.global.u32 	%r42, [%rd6];
	add.s32 	%r43, %r42, -1;
	mad.lo.s32 	%r44, %r43, %r11, %r42;
	st.global.u32 	[%rd7], %r44;
	ld.global.u32 	%r45, [%rd6];
	add.s32 	%r46, %r45, -1;
	mad.lo.s32 	%r47, %r46, %r11, %r45;
	st.global.u32 	[%rd7], %r47;
	ld.global.u32 	%r48, [%rd6];
	add.s32 	%r49, %r48, -1;
	mad.lo.s32 	%r50, %r49, %r11, %r48;
	st.global.u32 	[%rd7], %r50;
	ld.global.u32 	%r51, [%rd6];
	add.s32 	%r52, %r51, -1;
	mad.lo.s32 	%r53, %r52, %r11, %r51;
	st.global.u32 	[%rd7], %r53;
	ld.global.u32 	%r54, [%rd6];
	add.s32 	%r55, %r54, -1;
	mad.lo.s32 	%r56, %r55, %r11, %r54;
	st.global.u32 	[%rd7], %r56;
	ld.global.u32 	%r57, [%rd6];
	add.s32 	%r58, %r57, -1;
	mad.lo.s32 	%r59, %r58, %r11, %r57;
	st.global.u32 	[%rd7], %r59;
	ld.global.u32 	%r60, [%rd6];
	add.s32 	%r61, %r60, -1;
	mad.lo.s32 	%r62, %r61, %r11, %r60;
	st.global.u32 	[%rd7], %r62;
	ld.global.u32 	%r63, [%rd6];
	add.s32 	%r64, %r63, -1;
	mad.lo.s32 	%r65, %r64, %r11, %r63;
	st.global.u32 	[%rd7], %r65;
	ld.global.u32 	%r66, [%rd6];
	add.s32 	%r67, %r66, -1;
	mad.lo.s32 	%r68, %r67, %r11, %r66;
	st.global.u32 	[%rd7], %r68;
	ld.global.u32 	%r69, [%rd6];
	add.s32 	%r70, %r69, -1;
	mad.lo.s32 	%r71, %r70, %r11, %r69;
	st.global.u32 	[%rd7], %r71;
	ld.global.u32 	%r72, [%rd6];
	add.s32 	%r73, %r72, -1;
	mad.lo.s32 	%r74, %r73, %r11, %r72;
	st.global.u32 	[%rd7], %r74;
	ld.global.u32 	%r75, [%rd6];
	add.s32 	%r76, %r75, -1;
	mad.lo.s32 	%r77, %r76, %r11, %r75;
	st.global.u32 	[%rd7], %r77;
	ld.global.u32 	%r78, [%rd6];
	add.s32 	%r79, %r78, -1;
	mad.lo.s32 	%r80, %r79, %r11, %r78;
	st.global.u32 	[%rd7], %r80;
	ld.global.u32 	%r81, [%rd6];
	add.s32 	%r82, %r81, -1;
	mad.lo.s32 	%r83, %r82, %r11, %r81;
	st.global.u32 	[%rd7], %r83;
	ld.global.u32 	%r84, [%rd6];
	add.s32 	%r85, %r84, -1;
	mad.lo.s32 	%r86, %r85, %r11, %r84;
	st.global.u32 	[%rd7], %r86;
$L__BB0_2:
	ret;

}


// ===== COMPILED SASS (sm_100) =====

	.target	sm_100

	.elftype	@"ET_EXEC"


//--------------------- .note.nv.tkinfo           --------------------------
	.section	.note.nv.tkinfo,"",@"SHT_NOTE"
	.sectionflags	@"SHF_NOTE_NV_TKINFO"
	.tkinfo
        /*0018*/ 	.word	0x00000002
        /*0030*/ 	.string	""
        /*0030*/ 	.string	"ptxas"
        /*0030*/ 	.string	"Cuda compilation tools, release 13.0, V13.0.88"
        /*0030*/ 	.string	"Build cuda_13.0.r13.0/compiler.36424714_0"
        /*0030*/ 	.string	"-arch sm_100 -m 64 "



//--------------------- .note.nv.cuinfo           --------------------------
	.section	.note.nv.cuinfo,"",@"SHT_NOTE"
	.sectionflags	@"SHF_NOTE_NV_CUINFO"
        /*0018*/ 	.short	0x0002
        /*001a*/ 	.short	0x0064
        /*001c*/ 	.short	0x0082
	.zero		2


//--------------------- .nv.info                  --------------------------
	.section	.nv.info,"",@"SHT_CUDA_INFO"
	.align	4


	//----- nvinfo : EIATTR_REGCOUNT
	.align		4
        /*0000*/ 	.byte	0x04, 0x2f
        /*0002*/ 	.short	(.L_1 - .L_0)
	.align		4
.L_0:
        /*0004*/ 	.word	index@(_Z11stream_testPiS_i)
        /*0008*/ 	.word	0x00000010


	//----- nvinfo : EIATTR_FRAME_SIZE
	.align		4
.L_1:
        /*000c*/ 	.byte	0x04, 0x11
        /*000e*/ 	.short	(.L_3 - .L_2)
	.align		4
.L_2:
        /*0010*/ 	.word	index@(_Z11stream_testPiS_i)
        /*0014*/ 	.word	0x00000000


	//----- nvinfo : EIATTR_MIN_STACK_SIZE
	.align		4
.L_3:
        /*0018*/ 	.byte	0x04, 0x12
        /*001a*/ 	.short	(.L_5 - .L_4)
	.align		4
.L_4:
        /*001c*/ 	.word	index@(_Z11stream_testPiS_i)
        /*0020*/ 	.word	0x00000000
.L_5:


//--------------------- .nv.compat                --------------------------
	.section	.nv.compat,"",@"SHT_CUDA_COMPAT_INFO"
	.align	4
        /*0000*/ 	.byte	0x02, 0x09, 0x00, 0x00, 0x02, 0x02, 0x01, 0x00, 0x02, 0x05, 0x05, 0x00, 0x03, 0x07, 0x01, 0x01
        /*0010*/ 	.byte	0x02, 0x03, 0x00, 0x00, 0x02, 0x06, 0x01, 0x00, 0x04, 0x0b, 0x08, 0x00, 0x09, 0x00, 0x00, 0x00
        /*0020*/ 	.byte	0x00, 0x00, 0x00, 0x00


//--------------------- .nv.info._Z11stream_testPiS_i --------------------------
	.section	.nv.info._Z11stream_testPiS_i,"",@"SHT_CUDA_INFO"
	.sectionflags	@""
	.align	4


	//----- nvinfo : EIATTR_CUDA_API_VERSION
	.align		4
        /*0000*/ 	.byte	0x04, 0x37
        /*0002*/ 	.short	(.L_7 - .L_6)
.L_6:
        /*0004*/ 	.word	0x00000082


	//----- nvinfo : EIATTR_KPARAM_INFO
	.align		4
.L_7:
        /*0008*/ 	.byte	0x04, 0x17
        /*000a*/ 	.short	(.L_9 - .L_8)
.L_8:
        /*000c*/ 	.word	0x00000000
        /*0010*/ 	.short	0x0002
        /*0012*/ 	.short	0x0010
        /*0014*/ 	.byte	0x00, 0xf0, 0x11, 0x00


	//----- nvinfo : EIATTR_KPARAM_INFO
	.align		4
.L_9:
        /*0018*/ 	.byte	0x04, 0x17
        /*001a*/ 	.short	(.L_11 - .L_10)
.L_10:
        /*001c*/ 	.word	0x00000000
        /*0020*/ 	.short	0x0001
        /*0022*/ 	.short	0x0008
        /*0024*/ 	.byte	0x00, 0xf5, 0x21, 0x00


	//----- nvinfo : EIATTR_KPARAM_INFO
	.align		4
.L_11:
        /*0028*/ 	.byte	0x04, 0x17
        /*002a*/ 	.short	(.L_13 - .L_12)
.L_12:
        /*002c*/ 	.word	0x00000000
        /*0030*/ 	.short	0x0000
        /*0032*/ 	.short	0x0000
        /*0034*/ 	.byte	0x00, 0xf5, 0x21, 0x00


	//----- nvinfo : EIATTR_SPARSE_MMA_MASK
	.align		4
.L_13:
        /*0038*/ 	.byte	0x03, 0x50
        /*003a*/ 	.short	0x0000


	//----- nvinfo : EIATTR_MAXREG_COUNT
	.align		4
        /*003c*/ 	.byte	0x03, 0x1b
        /*003e*/ 	.short	0x00ff


	//----- nvinfo : EIATTR_MERCURY_ISA_VERSION
	.align		4
        /*0040*/ 	.byte	0x03, 0x5f
        /*0042*/ 	.short	0x0101


	//----- nvinfo : EIATTR_VRC_CTA_INIT_COUNT
	.align		4
        /*0044*/ 	.byte	0x02, 0x4a
	.zero		1
	.zero		1


	//----- nvinfo : EIATTR_EXIT_INSTR_OFFSETS
	.align		4
        /*0048*/ 	.byte	0x04, 0x1c
        /*004a*/ 	.short	(.L_15 - .L_14)


	//   ....[0]....
.L_14:
        /*004c*/ 	.word	0x00000070


	//   ....[1]....
        /*0050*/ 	.word	0x00000750


	//----- nvinfo : EIATTR_CBANK_PARAM_SIZE
	.align		4
.L_15:
        /*0054*/ 	.byte	0x03, 0x19
        /*0056*/ 	.short	0x0014


	//----- nvinfo : EIATTR_PARAM_CBANK
	.align		4
        /*0058*/ 	.byte	0x04, 0x0a
        /*005a*/ 	.short	(.L_17 - .L_16)
	.align		4
.L_16:
        /*005c*/ 	.word	index@(.nv.constant0._Z11stream_testPiS_i)
        /*0060*/ 	.short	0x0380
        /*0062*/ 	.short	0x0014


	//----- nvinfo : EIATTR_SW_WAR
	.align		4
.L_17:
        /*0064*/ 	.byte	0x04, 0x36
        /*0066*/ 	.short	(.L_19 - .L_18)
.L_18:
        /*0068*/ 	.word	0x00000008
.L_19:


//--------------------- .nv.callgraph             --------------------------
	.section	.nv.callgraph,"",@"SHT_CUDA_CALLGRAPH"
	.align	4
	.sectionentsize	8
	.align		4
        /*0000*/ 	.word	0x00000000
	.align		4
        /*0004*/ 	.word	0xffffffff
	.align		4
        /*0008*/ 	.word	0x00000000
	.align		4
        /*000c*/ 	.word	0xfffffffe
	.align		4
        /*0010*/ 	.word	0x00000000
	.align		4
        /*0014*/ 	.word	0xfffffffd
	.align		4
        /*0018*/ 	.word	0x00000000
	.align		4
        /*001c*/ 	.word	0xfffffffc


//--------------------- .text._Z11stream_testPiS_i --------------------------
	.section	.text._Z11stream_testPiS_i,"ax",@progbits
	.align	128
        .global         _Z11stream_testPiS_i
        .type           _Z11stream_testPiS_i,@function
        .size           _Z11stream_testPiS_i,(.L_x_1 - _Z11stream_testPiS_i)
        .other          _Z11stream_testPiS_i,@"STO_CUDA_ENTRY STV_DEFAULT"
_Z11stream_testPiS_i:
.text._Z11stream_testPiS_i:
[----:B------:R-:W-:Y:S01]  /*0000*/  LDC R1, c[0x0][0x37c] ;  /* 0x0000df00ff017b82 */ /* 0x000fe20000000800 */
[----:B------:R-:W0:Y:S01]  /*0010*/  S2R R7, SR_CTAID.X ;  /* 0x0000000000077919 */ /* 0x000e220000002500 */
[----:B------:R-:W0:Y:S01]  /*0020*/  LDCU UR4, c[0x0][0x360] ;  /* 0x00006c00ff0477ac */ /* 0x000e220008000800 */
[----:B------:R-:W0:Y:S01]  /*0030*/  S2R R0, SR_TID.X ;  /* 0x0000000000007919 */ /* 0x000e220000002100 */
[----:B------:R-:W1:Y:S01]  /*0040*/  LDCU UR5, c[0x0][0x390] ;  /* 0x00007200ff0577ac */ /* 0x000e620008000800 */
[----:B0-----:R-:W-:-:S05]  /*0050*/  IMAD R7, R7, UR4, R0 ;  /* 0x0000000407077c24 */ /* 0x001fca000f8e0200 */
[----:B-1----:R-:W-:-:S13]  /*0060*/  ISETP.GE.AND P0, PT, R7, UR5, PT ;  /* 0x0000000507007c0c */ /* 0x002fda000bf06270 */
[----:B------:R-:W-:Y:S05]  /*0070*/  @P0 EXIT ;  /* 0x000000000000094d */ /* 0x000fea0003800000 */
[----:B------:R-:W0:Y:S01]  /*0080*/  LDC.64 R2, c[0x0][0x380] ;  /* 0x0000e000ff027b82 */ /* 0x000e220000000a00 */
[----:B------:R-:W1:Y:S07]  /*0090*/  LDCU.64 UR4, c[0x0][0x358] ;  /* 0x00006b00ff0477ac */ /* 0x000e6e0008000a00 */
[----:B------:R-:W2:Y:S01]  /*00a0*/  LDC.64 R4, c[0x0][0x388] ;  /* 0x0000e200ff047b82 */ /* 0x000ea20000000a00 */
[----:B0-----:R-:W-:-:S05]  /*00b0*/  IMAD.WIDE R2, R7, 0x4, R2 ;  /* 0x0000000407027825 */ /* 0x001fca00078e0202 */
[----:B-1----:R-:W3:Y:S01]  /*00c0*/  LDG.E R11, desc[UR4][R2.64] ;  /* 0x00000004020b7981 */ /* 0x002ee2000c1e1900 */
[----:B------:R-:W-:-:S04]  /*00d0*/  IMAD.HI R0, R7, 0x66666667, RZ ;  /* 0x6666666707007827 */ /* 0x000fc800078e02ff */
[----:B--2---:R-:W-:Y:S01]  /*00e0*/  IMAD.WIDE R4, R7, 0x4, R4 ;  /* 0x0000000407047825 */ /* 0x004fe200078e0204 */
[----:B------:R-:W-:-:S04]  /*00f0*/  SHF.R.U32.HI R9, RZ, 0x1f, R0 ;  /* 0x0000001fff097819 */ /* 0x000fc80000011600 */
[----:B------:R-:W-:-:S05]  /*0100*/  LEA.HI.SX32 R0, R0, R9, 0x1e ;  /* 0x0000000900007211 */ /* 0x000fca00078ff2ff */
[----:B------:R-:W-:Y:S01]  /*0110*/  IMAD R0, R0, -0xa, R7 ;  /* 0xfffffff600007824 */ /* 0x000fe200078e0207 */
[----:B---3--:R-:W-:-:S05]  /*0120*/  IADD3 R6, PT, PT, R11, -0x1, RZ ;  /* 0xffffffff0b067810 */ /* 0x008fca0007ffe0ff */
[----:B------:R-:W-:-:S05]  /*0130*/  IMAD R11, R0, R6, R11 ;  /* 0x00000006000b7224 */ /* 0x000fca00078e020b */
[----:B------:R0:W-:Y:S04]  /*0140*/  STG.E desc[UR4][R4.64], R11 ;  /* 0x0000000b04007986 */ /* 0x0001e8000c101904 */
[----:B------:R-:W2:Y:S02]  /*0150*/  LDG.E R7, desc[UR4][R2.64] ;  /* 0x0000000402077981 */ /* 0x000ea4000c1e1900 */
[----:B--2---:R-:W-:-:S05]  /*0160*/  IADD3 R6, PT, PT, R7, -0x1, RZ ;  /* 0xffffffff07067810 */ /* 0x004fca0007ffe0ff */
[----:B------:R-:W-:-:S05]  /*0170*/  IMAD R7, R0, R6, R7 ;  /* 0x0000000600077224 */ /* 0x000fca00078e0207 */
[----:B------:R1:W-:Y:S04]  /*0180*/  STG.E desc[UR4][R4.64], R7 ;  /* 0x0000000704007986 */ /* 0x0003e8000c101904 */
[----:B------:R-:W2:Y:S02]  /*0190*/  LDG.E R9, desc[UR4][R2.64] ;  /* 0x0000000402097981 */ /* 0x000ea4000c1e1900 */
[----:B--2---:R-:W-:-:S05]  /*01a0*/  IADD3 R6, PT, PT, R9, -0x1, RZ ;  /* 0xffffffff09067810 */ /* 0x004fca0007ffe0ff */
[----:B------:R-:W-:-:S05]  /*01b0*/  IMAD R9, R0, R6, R9 ;  /* 0x0000000600097224 */ /* 0x000fca00078e0209 */
[----:B------:R2:W-:Y:S04]  /*01c0*/  STG.E desc[UR4][R4.64], R9 ;  /* 0x0000000904007986 */ /* 0x0005e8000c101904 */
[----:B------:R-:W3:Y:S02]  /*01d0*/  LDG.E R13, desc[UR4][R2.64] ;  /* 0x00000004020d7981 */ /* 0x000ee4000c1e1900 */
[----:B---3--:R-:W-:-:S05]  /*01e0*/  IADD3 R6, PT, PT, R13, -0x1, RZ ;  /* 0xffffffff0d067810 */ /* 0x008fca0007ffe0ff */
[----:B------:R-:W-:-:S05]  /*01f0*/  IMAD R13, R0, R6, R13 ;  /* 0x00000006000d7224 */ /* 0x000fca00078e020d */
[----:B------:R3:W-:Y:S04]  /*0200*/  STG.E desc[UR4][R4.64], R13 ;  /* 0x0000000d04007986 */ /* 0x0007e8000c101904 */
[----:B0-----:R-:W4:Y:S02]  /*0210*/  LDG.E R11, desc[UR4][R2.64] ;  /* 0x00000004020b7981 */ /* 0x001f24000c1e1900 */
[----:B----4-:R-:W-:-:S05]  /*0220*/  IADD3 R6, PT, PT, R11, -0x1, RZ ;  /* 0xffffffff0b067810 */ /* 0x010fca0007ffe0ff */
[----:B------:R-:W-:-:S05]  /*0230*/  IMAD R11, R0, R6, R11 ;  /* 0x00000006000b7224 */ /* 0x000fca00078e020b */
[----:B------:R0:W-:Y:S04]  /*0240*/  STG.E desc[UR4][R4.64], R11 ;  /* 0x0000000b04007986 */ /* 0x0001e8000c101904 */
[----:B-1----:R-:W4:Y:S02]  /*0250*/  LDG.E R7, desc[UR4][R2.64] ;  /* 0x0000000402077981 */ /* 0x002f24000c1e1900 */
[----:B----4-:R-:W-:-:S05]  /*0260*/  IADD3 R6, PT, PT, R7, -0x1, RZ ;  /* 0xffffffff07067810 */ /* 0x010fca0007ffe0ff */
[----:B------:R-:W-:-:S05]  /*0270*/  IMAD R7, R0, R6, R7 ;  /* 0x0000000600077224 */ /* 0x000fca00078e0207 */
[----:B------:R1:W-:Y:S04]  /*0280*/  STG.E desc[UR4][R4.64], R7 ;  /* 0x0000000704007986 */ /* 0x0003e8000c101904 */
[----:B--2---:R-:W2:Y:S02]  /*0290*/  LDG.E R9, desc[UR4][R2.64] ;  /* 0x0000000402097981 */ /* 0x004ea4000c1e1900 */
[----:B--2---:R-:W-:-:S05]  /*02a0*/  IADD3 R6, PT, PT, R9, -0x1, RZ ;  /* 0xffffffff09067810 */ /* 0x004fca0007ffe0ff */
[----:B------:R-:W-:-:S05]  /*02b0*/  IMAD R9, R0, R6, R9 ;  /* 0x0000000600097224 */ /* 0x000fca00078e0209 */
[----:B------:R2:W-:Y:S04]  /*02c0*/  STG.E desc[UR4][R4.64], R9 ;  /* 0x0000000904007986 */ /* 0x0005e8000c101904 */
[----:B---3--:R-:W3:Y:S02]  /*02d0*/  LDG.E R13, desc[UR4][R2.64] ;  /* 0x00000004020d7981 */ /* 0x008ee4000c1e1900 */
        /* <DEDUP_REMOVED lines=58> */
[----:B------:R-:W-:Y:S04]  /*0680*/  STG.E desc[UR4][R4.64], R7 ;  /* 0x0000000704007986 */ /* 0x000fe8000c101904 */
[----:B--2---:R-:W2:Y:S02]  /*0690*/  LDG.E R9, desc[UR4][R2.64] ;  /* 0x0000000402097981 */ /* 0x004ea4000c1e1900 */
[----:B--2---:R-:W-:-:S05]  /*06a0*/  IADD3 R6, PT, PT, R9, -0x1, RZ ;  /* 0xffffffff09067810 */ /* 0x004fca0007ffe0ff */
[----:B------:R-:W-:-:S05]  /*06b0*/  IMAD R9, R0, R6, R9 ;  /* 0x0000000600097224 */ /* 0x000fca00078e0209 */
[----:B------:R-:W-:Y:S04]  /*06c0*/  STG.E desc[UR4][R4.64], R9 ;  /* 0x0000000904007986 */ /* 0x000fe8000c101904 */
[----:B---3--:R-:W2:Y:S02]  /*06d0*/  LDG.E R13, desc[UR4][R2.64] ;  /* 0x00000004020d7981 */ /* 0x008ea4000c1e1900 */
[----:B--2---:R-:W-:-:S05]  /*06e0*/  IADD3 R6, PT, PT, R13, -0x1, RZ ;  /* 0xffffffff0d067810 */ /* 0x004fca0007ffe0ff */
[----:B------:R-:W-:-:S05]  /*06f0*/  IMAD R13, R0, R6, R13 ;  /* 0x00000006000d7224 */ /* 0x000fca00078e020d */
[----:B------:R-:W-:Y:S04]  /*0700*/  STG.E desc[UR4][R4.64], R13 ;  /* 0x0000000d04007986 */ /* 0x000fe8000c101904 */
[----:B0-----:R-:W2:Y:S02]  /*0710*/  LDG.E R11, desc[UR4][R2.64] ;  /* 0x00000004020b7981 */ /* 0x001ea4000c1e1900 */
[----:B--2---:R-:W-:-:S05]  /*0720*/  IADD3 R6, PT, PT, R11, -0x1, RZ ;  /* 0xffffffff0b067810 */ /* 0x004fca0007ffe0ff */
[----:B------:R-:W-:-:S05]  /*0730*/  IMAD R11, R0, R6, R11 ;  /* 0x00000006000b7224 */ /* 0x000fca00078e020b */
[----:B------:R-:W-:Y:S01]  /*0740*/  STG.E desc[UR4][R4.64], R11 ;  /* 0x0000000b04007986 */ /* 0x000fe2000c101904 */
[----:B------:R-:W-:Y:S05]  /*0750*/  EXIT ;  /* 0x000000000000794d */ /* 0x000fea0003800000 */
.L_x_0:
[----:B------:R-:W-:-:S00]  /*0760*/  BRA `(.L_x_0) ;  /* 0xfffffffc00fc7947 */ /* 0x000fc0000383ffff */
[----:B------:R-:W-:-:S00]  /*0770*/  NOP ;  /* 0x0000000000007918 */ /* 0x000fc00000000000 */
        /* <DEDUP_REMOVED lines=8> */
.L_x_1:


//--------------------- .nv.shared.reserved.0     --------------------------
	.section	.nv.shared.reserved.0,"aw",@nobits
	.weak		__nv_reservedSMEM_offset_0_alias
	.size		__nv_reservedSMEM_offset_0_alias, 0, 64
	.other		__nv_reservedSMEM_offset_0_alias,@"STO_CUDA_RESERVED_SHARED STV_DEFAULT"
__nv_reservedSMEM_offset_0_alias:
	.zero		0
	.zero		64


//--------------------- .nv.constant0._Z11stream_testPiS_i --------------------------
	.section	.nv.constant0._Z11stream_testPiS_i,"a",@progbits
	.sectionflags	@""
	.align	4
.nv.constant0._Z11stream_testPiS_i:
	.zero		916


//--------------------- SYMBOLS --------------------------

	.type		.nv.reservedSmem.offset0,@object
	.size		.nv.reservedSmem.offset0,0x4
